//
// Generated by NVIDIA NVVM Compiler
//
// Compiler Build ID: CL-36424714
// Cuda compilation tools, release 13.0, V13.0.88
// Based on NVVM 20.0.0
//

.version 9.0
.target sm_100
.address_size 64

	// .globl	_Z7findMaxPiS_i
// _ZZ7findMaxPiS_iE11s_inputVals has been demoted
// _ZZ6scanSBPiS_S_S_iiiiE11s_inputVals has been demoted
// _ZZ6scanSBPiS_S_S_iiiiE14s_inputValsTMP has been demoted
// _ZZ12scanBlockSumPiiE10s_sumBlock has been demoted
// _ZZ12scanBlockSumPiiE13s_sumBlockTMP has been demoted

.visible .entry _Z7findMaxPiS_i(
	.param .u64 .ptr .align 1 _Z7findMaxPiS_i_param_0,
	.param .u64 .ptr .align 1 _Z7findMaxPiS_i_param_1,
	.param .u32 _Z7findMaxPiS_i_param_2
)
{
	.reg .pred 	%p<11>;
	.reg .b32 	%r<39>;
	.reg .b64 	%rd<9>;
	// demoted variable
	.shared .align 4 .b8 _ZZ7findMaxPiS_iE11s_inputVals[2048];
	ld.param.u64 	%rd1, [_Z7findMaxPiS_i_param_0];
	ld.param.u64 	%rd2, [_Z7findMaxPiS_i_param_1];
	ld.param.u32 	%r5, [_Z7findMaxPiS_i_param_2];
	mov.u32 	%r1, %tid.x;
	mov.u32 	%r2, %ctaid.x;
	mov.u32 	%r6, %ntid.x;
	mad.lo.s32 	%r3, %r2, %r6, %r1;
	setp.ge.s32 	%p1, %r3, %r5;
	shl.b32 	%r7, %r1, 2;
	mov.u32 	%r8, _ZZ7findMaxPiS_iE11s_inputVals;
	add.s32 	%r4, %r8, %r7;
	@%p1 bra 	$L__BB0_2;
	cvta.to.global.u64 	%rd3, %rd1;
	mul.wide.s32 	%rd4, %r3, 4;
	add.s64 	%rd5, %rd3, %rd4;
	ld.global.u32 	%r10, [%rd5];
	st.shared.u32 	[%r4], %r10;
	bra.uni 	$L__BB0_3;
$L__BB0_2:
	mov.b32 	%r9, 0;
	st.shared.u32 	[%r4], %r9;
$L__BB0_3:
	bar.sync 	0;
	setp.gt.u32 	%p2, %r1, 255;
	@%p2 bra 	$L__BB0_5;
	ld.shared.u32 	%r11, [%r4];
	ld.shared.u32 	%r12, [%r4+1024];
	max.s32 	%r13, %r11, %r12;
	st.shared.u32 	[%r4], %r13;
$L__BB0_5:
	bar.sync 	0;
	setp.gt.u32 	%p3, %r1, 127;
	@%p3 bra 	$L__BB0_7;
	ld.shared.u32 	%r14, [%r4];
	ld.shared.u32 	%r15, [%r4+512];
	max.s32 	%r16, %r14, %r15;
	st.shared.u32 	[%r4], %r16;
$L__BB0_7:
	bar.sync 	0;
	setp.gt.u32 	%p4, %r1, 63;
	@%p4 bra 	$L__BB0_9;
	ld.shared.u32 	%r17, [%r4];
	ld.shared.u32 	%r18, [%r4+256];
	max.s32 	%r19, %r17, %r18;
	st.shared.u32 	[%r4], %r19;
$L__BB0_9:
	bar.sync 	0;
	setp.gt.u32 	%p5, %r1, 31;
	@%p5 bra 	$L__BB0_11;
	ld.shared.u32 	%r20, [%r4];
	ld.shared.u32 	%r21, [%r4+128];
	max.s32 	%r22, %r20, %r21;
	st.shared.u32 	[%r4], %r22;
$L__BB0_11:
	bar.sync 	0;
	setp.gt.u32 	%p6, %r1, 15;
	@%p6 bra 	$L__BB0_13;
	ld.shared.u32 	%r23, [%r4];
	ld.shared.u32 	%r24, [%r4+64];
	max.s32 	%r25, %r23, %r24;
	st.shared.u32 	[%r4], %r25;
$L__BB0_13:
	bar.sync 	0;
	setp.gt.u32 	%p7, %r1, 7;
	@%p7 bra 	$L__BB0_15;
	ld.shared.u32 	%r26, [%r4];
	ld.shared.u32 	%r27, [%r4+32];
	max.s32 	%r28, %r26, %r27;
	st.shared.u32 	[%r4], %r28;
$L__BB0_15:
	bar.sync 	0;
	setp.gt.u32 	%p8, %r1, 3;
	@%p8 bra 	$L__BB0_17;
	ld.shared.u32 	%r29, [%r4];
	ld.shared.u32 	%r30, [%r4+16];
	max.s32 	%r31, %r29, %r30;
	st.shared.u32 	[%r4], %r31;
$L__BB0_17:
	bar.sync 	0;
	setp.gt.u32 	%p9, %r1, 1;
	@%p9 bra 	$L__BB0_19;
	ld.shared.u32 	%r32, [%r4];
	ld.shared.u32 	%r33, [%r4+8];
	max.s32 	%r34, %r32, %r33;
	st.shared.u32 	[%r4], %r34;
$L__BB0_19:
	bar.sync 	0;
	setp.ne.s32 	%p10, %r1, 0;
	@%p10 bra 	$L__BB0_21;
	ld.shared.u32 	%r35, [%r4];
	ld.shared.u32 	%r36, [_ZZ7findMaxPiS_iE11s_inputVals+4];
	max.s32 	%r37, %r35, %r36;
	st.shared.u32 	[%r4], %r37;
$L__BB0_21:
	bar.sync 	0;
	cvta.to.global.u64 	%rd6, %rd2;
	ld.shared.u32 	%r38, [_ZZ7findMaxPiS_iE11s_inputVals];
	mul.wide.u32 	%rd7, %r2, 4;
	add.s64 	%rd8, %rd6, %rd7;
	st.global.u32 	[%rd8], %r38;
	ret;

}
	// .globl	_Z6scanSBPiS_S_S_iiii
.visible .entry _Z6scanSBPiS_S_S_iiii(
	.param .u64 .ptr .align 1 _Z6scanSBPiS_S_S_iiii_param_0,
	.param .u64 .ptr .align 1 _Z6scanSBPiS_S_S_iiii_param_1,
	.param .u64 .ptr .align 1 _Z6scanSBPiS_S_S_iiii_param_2,
	.param .u64 .ptr .align 1 _Z6scanSBPiS_S_S_iiii_param_3,
	.param .u32 _Z6scanSBPiS_S_S_iiii_param_4,
	.param .u32 _Z6scanSBPiS_S_S_iiii_param_5,
	.param .u32 _Z6scanSBPiS_S_S_iiii_param_6,
	.param .u32 _Z6scanSBPiS_S_S_iiii_param_7
)
{
	.reg .pred 	%p<13>;
	.reg .b32 	%r<47>;
	.reg .b64 	%rd<16>;
	// demoted variable
	.shared .align 4 .b8 _ZZ6scanSBPiS_S_S_iiiiE11s_inputVals[2048];
	// demoted variable
	.shared .align 4 .b8 _ZZ6scanSBPiS_S_S_iiiiE14s_inputValsTMP[2048];
	ld.param.u64 	%rd1, [_Z6scanSBPiS_S_S_iiii_param_0];
	ld.param.u64 	%rd2, [_Z6scanSBPiS_S_S_iiii_param_1];
	ld.param.u64 	%rd3, [_Z6scanSBPiS_S_S_iiii_param_2];
	ld.param.u64 	%rd4, [_Z6scanSBPiS_S_S_iiii_param_3];
	ld.param.u32 	%r15, [_Z6scanSBPiS_S_S_iiii_param_4];
	ld.param.u32 	%r16, [_Z6scanSBPiS_S_S_iiii_param_5];
	ld.param.u32 	%r17, [_Z6scanSBPiS_S_S_iiii_param_6];
	mov.u32 	%r1, %tid.x;
	mov.u32 	%r2, %ctaid.x;
	mov.u32 	%r18, %ntid.x;
	mad.lo.s32 	%r3, %r2, %r18, %r1;
	setp.ge.s32 	%p1, %r3, %r16;
	shl.b32 	%r19, %r1, 2;
	mov.u32 	%r20, _ZZ6scanSBPiS_S_S_iiiiE11s_inputVals;
	add.s32 	%r4, %r20, %r19;
	@%p1 bra 	$L__BB1_2;
	cvta.to.global.u64 	%rd5, %rd1;
	cvta.to.global.u64 	%rd6, %rd2;
	mul.wide.s32 	%rd7, %r3, 4;
	add.s64 	%rd8, %rd5, %rd7;
	ld.global.u32 	%r22, [%rd8];
	and.b32  	%r23, %r22, %r15;
	setp.eq.s32 	%p2, %r23, %r17;
	selp.u32 	%r24, 1, 0, %p2;
	st.shared.u32 	[%r4], %r24;
	add.s64 	%rd9, %rd6, %rd7;
	st.global.u32 	[%rd9], %r24;
	bra.uni 	$L__BB1_3;
$L__BB1_2:
	mov.b32 	%r21, 0;
	st.shared.u32 	[%r4], %r21;
$L__BB1_3:
	bar.sync 	0;
	mov.u32 	%r26, _ZZ6scanSBPiS_S_S_iiiiE14s_inputValsTMP;
	add.s32 	%r5, %r26, %r19;
	ld.shared.u32 	%r6, [%r4];
	st.shared.u32 	[%r5], %r6;
	setp.eq.s32 	%p3, %r1, 0;
	@%p3 bra 	$L__BB1_5;
	ld.shared.u32 	%r27, [%r4+-4];
	add.s32 	%r28, %r6, %r27;
	st.shared.u32 	[%r5], %r28;
$L__BB1_5:
	bar.sync 	0;
	ld.shared.u32 	%r7, [%r5];
	st.shared.u32 	[%r4], %r7;
	setp.lt.u32 	%p4, %r1, 2;
	@%p4 bra 	$L__BB1_7;
	ld.shared.u32 	%r29, [%r5+-8];
	add.s32 	%r30, %r7, %r29;
	st.shared.u32 	[%r4], %r30;
$L__BB1_7:
	bar.sync 	0;
	ld.shared.u32 	%r8, [%r4];
	st.shared.u32 	[%r5], %r8;
	setp.lt.u32 	%p5, %r1, 4;
	@%p5 bra 	$L__BB1_9;
	ld.shared.u32 	%r31, [%r4+-16];
	add.s32 	%r32, %r8, %r31;
	st.shared.u32 	[%r5], %r32;
$L__BB1_9:
	bar.sync 	0;
	ld.shared.u32 	%r9, [%r5];
	st.shared.u32 	[%r4], %r9;
	setp.lt.u32 	%p6, %r1, 8;
	@%p6 bra 	$L__BB1_11;
	ld.shared.u32 	%r33, [%r5+-32];
	add.s32 	%r34, %r9, %r33;
	st.shared.u32 	[%r4], %r34;
$L__BB1_11:
	bar.sync 	0;
	ld.shared.u32 	%r10, [%r4];
	st.shared.u32 	[%r5], %r10;
	setp.lt.u32 	%p7, %r1, 16;
	@%p7 bra 	$L__BB1_13;
	ld.shared.u32 	%r35, [%r4+-64];
	add.s32 	%r36, %r10, %r35;
	st.shared.u32 	[%r5], %r36;
$L__BB1_13:
	bar.sync 	0;
	ld.shared.u32 	%r11, [%r5];
	st.shared.u32 	[%r4], %r11;
	setp.lt.u32 	%p8, %r1, 32;
	@%p8 bra 	$L__BB1_15;
	ld.shared.u32 	%r37, [%r5+-128];
	add.s32 	%r38, %r11, %r37;
	st.shared.u32 	[%r4], %r38;
$L__BB1_15:
	bar.sync 	0;
	ld.shared.u32 	%r12, [%r4];
	st.shared.u32 	[%r5], %r12;
	setp.lt.u32 	%p9, %r1, 64;
	@%p9 bra 	$L__BB1_17;
	ld.shared.u32 	%r39, [%r4+-256];
	add.s32 	%r40, %r12, %r39;
	st.shared.u32 	[%r5], %r40;
$L__BB1_17:
	bar.sync 	0;
	ld.shared.u32 	%r13, [%r5];
	st.shared.u32 	[%r4], %r13;
	setp.lt.u32 	%p10, %r1, 128;
	@%p10 bra 	$L__BB1_19;
	ld.shared.u32 	%r41, [%r5+-512];
	add.s32 	%r42, %r13, %r41;
	st.shared.u32 	[%r4], %r42;
$L__BB1_19:
	bar.sync 	0;
	ld.shared.u32 	%r14, [%r4];
	st.shared.u32 	[%r5], %r14;
	setp.lt.u32 	%p11, %r1, 256;
	@%p11 bra 	$L__BB1_21;
	ld.shared.u32 	%r43, [%r4+-1024];
	add.s32 	%r44, %r14, %r43;
	st.shared.u32 	[%r5], %r44;
$L__BB1_21:
	setp.ge.s32 	%p12, %r3, %r16;
	bar.sync 	0;
	@%p12 bra 	$L__BB1_23;
	ld.shared.u32 	%r45, [%r5];
	cvta.to.global.u64 	%rd10, %rd3;
	mul.wide.s32 	%rd11, %r3, 4;
	add.s64 	%rd12, %rd10, %rd11;
	st.global.u32 	[%rd12], %r45;
$L__BB1_23:
	cvta.to.global.u64 	%rd13, %rd4;
	ld.shared.u32 	%r46, [_ZZ6scanSBPiS_S_S_iiiiE14s_inputValsTMP+2044];
	mul.wide.u32 	%rd14, %r2, 4;
	add.s64 	%rd15, %rd13, %rd14;
	st.global.u32 	[%rd15], %r46;
	ret;

}
	// .globl	_Z12scanBlockSumPii
.visible .entry _Z12scanBlockSumPii(
	.param .u64 .ptr .align 1 _Z12scanBlockSumPii_param_0,
	.param .u32 _Z12scanBlockSumPii_param_1
)
{
	.reg .pred 	%p<8>;
	.reg .b32 	%r<35>;
	.reg .b64 	%rd<5>;
	// demoted variable
	.shared .align 4 .b8 _ZZ12scanBlockSumPiiE10s_sumBlock[2048];
	// demoted variable
	.shared .align 4 .b8 _ZZ12scanBlockSumPiiE13s_sumBlockTMP[2048];
	ld.param.u64 	%rd2, [_Z12scanBlockSumPii_param_0];
	ld.param.u32 	%r11, [_Z12scanBlockSumPii_param_1];
	mov.u32 	%r1, %tid.x;
	setp.ge.s32 	%p1, %r1, %r11;
	@%p1 bra 	$L__BB2_12;
	cvta.to.global.u64 	%rd3, %rd2;
	mul.wide.u32 	%rd4, %r1, 4;
	add.s64 	%rd1, %rd3, %rd4;
	ld.global.u32 	%r12, [%rd1];
	shl.b32 	%r13, %r1, 2;
	mov.u32 	%r14, _ZZ12scanBlockSumPiiE10s_sumBlock;
	add.s32 	%r2, %r14, %r13;
	st.shared.u32 	[%r2], %r12;
	bar.sync 	0;
	setp.lt.u32 	%p2, %r11, 2;
	@%p2 bra 	$L__BB2_10;
	mov.u32 	%r18, _ZZ12scanBlockSumPiiE13s_sumBlockTMP;
	add.s32 	%r3, %r18, %r13;
	mov.b32 	%r34, 1;
	mov.b32 	%r33, 0;
$L__BB2_3:
	and.b32  	%r6, %r33, 1;
	setp.eq.b32 	%p3, %r6, 1;
	@%p3 bra 	$L__BB2_6;
	ld.shared.u32 	%r7, [%r2];
	st.shared.u32 	[%r3], %r7;
	setp.lt.u32 	%p5, %r1, %r34;
	@%p5 bra 	$L__BB2_8;
	sub.s32 	%r25, %r1, %r34;
	shl.b32 	%r26, %r25, 2;
	add.s32 	%r28, %r14, %r26;
	ld.shared.u32 	%r29, [%r28];
	add.s32 	%r30, %r7, %r29;
	st.shared.u32 	[%r3], %r30;
	bra.uni 	$L__BB2_8;
$L__BB2_6:
	ld.shared.u32 	%r8, [%r3];
	st.shared.u32 	[%r2], %r8;
	setp.lt.u32 	%p4, %r1, %r34;
	@%p4 bra 	$L__BB2_8;
	sub.s32 	%r19, %r1, %r34;
	shl.b32 	%r20, %r19, 2;
	add.s32 	%r22, %r18, %r20;
	ld.shared.u32 	%r23, [%r22];
	add.s32 	%r24, %r8, %r23;
	st.shared.u32 	[%r2], %r24;
$L__BB2_8:
	shl.b32 	%r34, %r34, 1;
	add.s32 	%r33, %r33, 1;
	bar.sync 	0;
	setp.lt.s32 	%p6, %r34, %r11;
	@%p6 bra 	$L__BB2_3;
	setp.eq.s32 	%p7, %r6, 0;
	@%p7 bra 	$L__BB2_11;
$L__BB2_10:
	ld.shared.u32 	%r31, [%r2];
	st.global.u32 	[%rd1+4], %r31;
	bra.uni 	$L__BB2_12;
$L__BB2_11:
	ld.shared.u32 	%r32, [%r3];
	st.global.u32 	[%rd1+4], %r32;
$L__BB2_12:
	ret;

}
	// .globl	_Z9mergeScanPiS_S_S_S_ii
.visible .entry _Z9mergeScanPiS_S_S_S_ii(
	.param .u64 .ptr .align 1 _Z9mergeScanPiS_S_S_S_ii_param_0,
	.param .u64 .ptr .align 1 _Z9mergeScanPiS_S_S_S_ii_param_1,
	.param .u64 .ptr .align 1 _Z9mergeScanPiS_S_S_S_ii_param_2,
	.param .u64 .ptr .align 1 _Z9mergeScanPiS_S_S_S_ii_param_3,
	.param .u64 .ptr .align 1 _Z9mergeScanPiS_S_S_S_ii_param_4,
	.param .u32 _Z9mergeScanPiS_S_S_S_ii_param_5,
	.param .u32 _Z9mergeScanPiS_S_S_S_ii_param_6
)
{
	.reg .pred 	%p<4>;
	.reg .b32 	%r<14>;
	.reg .b64 	%rd<20>;

	ld.param.u64 	%rd1, [_Z9mergeScanPiS_S_S_S_ii_param_0];
	ld.param.u64 	%rd5, [_Z9mergeScanPiS_S_S_S_ii_param_1];
	ld.param.u64 	%rd2, [_Z9mergeScanPiS_S_S_S_ii_param_2];
	ld.param.u64 	%rd3, [_Z9mergeScanPiS_S_S_S_ii_param_3];
	ld.param.u64 	%rd4, [_Z9mergeScanPiS_S_S_S_ii_param_4];
	ld.param.u32 	%r3, [_Z9mergeScanPiS_S_S_S_ii_param_5];
	ld.param.u32 	%r4, [_Z9mergeScanPiS_S_S_S_ii_param_6];
	cvta.to.global.u64 	%rd6, %rd5;
	mov.u32 	%r5, %tid.x;
	mov.u32 	%r1, %ctaid.x;
	mov.u32 	%r6, %ntid.x;
	mad.lo.s32 	%r2, %r1, %r6, %r5;
	mul.wide.s32 	%rd7, %r2, 4;
	add.s64 	%rd8, %rd6, %rd7;
	ld.global.u32 	%r7, [%rd8];
	setp.eq.s32 	%p1, %r7, 0;
	setp.ge.s32 	%p2, %r2, %r4;
	or.pred  	%p3, %p2, %p1;
	@%p3 bra 	$L__BB3_2;
	cvta.to.global.u64 	%rd9, %rd1;
	cvta.to.global.u64 	%rd10, %rd2;
	cvta.to.global.u64 	%rd11, %rd3;
	cvta.to.global.u64 	%rd12, %rd4;
	add.s64 	%rd14, %rd9, %rd7;
	ld.global.u32 	%r8, [%rd14];
	add.s64 	%rd15, %rd10, %rd7;
	ld.global.u32 	%r9, [%rd15];
	mul.wide.u32 	%rd16, %r1, 4;
	add.s64 	%rd17, %rd11, %rd16;
	ld.global.u32 	%r10, [%rd17];
	add.s32 	%r11, %r3, %r9;
	add.s32 	%r12, %r11, %r10;
	add.s32 	%r13, %r12, -1;
	mul.wide.s32 	%rd18, %r13, 4;
	add.s64 	%rd19, %rd12, %rd18;
	st.global.u32 	[%rd19], %r8;
$L__BB3_2:
	ret;

}
	// .globl	_Z8copyDataPiS_i
.visible .entry _Z8copyDataPiS_i(
	.param .u64 .ptr .align 1 _Z8copyDataPiS_i_param_0,
	.param .u64 .ptr .align 1 _Z8copyDataPiS_i_param_1,
	.param .u32 _Z8copyDataPiS_i_param_2
)
{
	.reg .pred 	%p<2>;
	.reg .b32 	%r<7>;
	.reg .b64 	%rd<8>;

	ld.param.u64 	%rd1, [_Z8copyDataPiS_i_param_0];
	ld.param.u64 	%rd2, [_Z8copyDataPiS_i_param_1];
	ld.param.u32 	%r2, [_Z8copyDataPiS_i_param_2];
	mov.u32 	%r3, %tid.x;
	mov.u32 	%r4, %ctaid.x;
	mov.u32 	%r5, %ntid.x;
	mad.lo.s32 	%r1, %r4, %r5, %r3;
	setp.ge.s32 	%p1, %r1, %r2;
	@%p1 bra 	$L__BB4_2;
	cvta.to.global.u64 	%rd3, %rd2;
	cvta.to.global.u64 	%rd4, %rd1;
	mul.wide.s32 	%rd5, %r1, 4;
	add.s64 	%rd6, %rd3, %rd5;
	ld.global.u32 	%r6, [%rd6];
	add.s64 	%rd7, %rd4, %rd5;
	st.global.u32 	[%rd7], %r6;
$L__BB4_2:
	ret;

}


// ===== COMPILED SASS (sm_100) =====

	.target	sm_100

	.elftype	@"ET_EXEC"


//--------------------- .note.nv.tkinfo           --------------------------
	.section	.note.nv.tkinfo,"",@"SHT_NOTE"
	.sectionflags	@"SHF_NOTE_NV_TKINFO"
	.tkinfo
        /*0018*/ 	.word	0x00000002
        /*0030*/ 	.string	""
        /*0030*/ 	.string	"ptxas"
        /*0030*/ 	.string	"Cuda compilation tools, release 13.0, V13.0.88"
        /*0030*/ 	.string	"Build cuda_13.0.r13.0/compiler.36424714_0"
        /*0030*/ 	.string	"-arch sm_100 -m 64 "



//--------------------- .note.nv.cuinfo           --------------------------
	.section	.note.nv.cuinfo,"",@"SHT_NOTE"
	.sectionflags	@"SHF_NOTE_NV_CUINFO"
        /*0018*/ 	.short	0x0002
        /*001a*/ 	.short	0x0064
        /*001c*/ 	.short	0x0082
	.zero		2


//--------------------- .nv.info                  --------------------------
	.section	.nv.info,"",@"SHT_CUDA_INFO"
	.align	4


	//----- nvinfo : EIATTR_REGCOUNT
	.align		4
        /*0000*/ 	.byte	0x04, 0x2f
        /*0002*/ 	.short	(.L_1 - .L_0)
	.align		4
.L_0:
        /*0004*/ 	.word	index@(_Z7findMaxPiS_i)
        /*0008*/ 	.word	0x0000000c


	//----- nvinfo : EIATTR_FRAME_SIZE
	.align		4
.L_1:
        /*000c*/ 	.byte	0x04, 0x11
        /*000e*/ 	.short	(.L_3 - .L_2)
	.align		4
.L_2:
        /*0010*/ 	.word	index@(_Z7findMaxPiS_i)
        /*0014*/ 	.word	0x00000000


	//----- nvinfo : EIATTR_REGCOUNT
	.align		4
.L_3:
        /*0018*/ 	.byte	0x04, 0x2f
        /*001a*/ 	.short	(.L_5 - .L_4)
	.align		4
.L_4:
        /*001c*/ 	.word	index@(_Z6scanSBPiS_S_S_iiii)
        /*0020*/ 	.word	0x00000010


	//----- nvinfo : EIATTR_FRAME_SIZE
	.align		4
.L_5:
        /*0024*/ 	.byte	0x04, 0x11
        /*0026*/ 	.short	(.L_7 - .L_6)
	.align		4
.L_6:
        /*0028*/ 	.word	index@(_Z6scanSBPiS_S_S_iiii)
        /*002c*/ 	.word	0x00000000


	//----- nvinfo : EIATTR_REGCOUNT
	.align		4
.L_7:
        /*0030*/ 	.byte	0x04, 0x2f
        /*0032*/ 	.short	(.L_9 - .L_8)
	.align		4
.L_8:
        /*0034*/ 	.word	index@(_Z12scanBlockSumPii)
        /*0038*/ 	.word	0x0000000c


	//----- nvinfo : EIATTR_FRAME_SIZE
	.align		4
.L_9:
        /*003c*/ 	.byte	0x04, 0x11
        /*003e*/ 	.short	(.L_11 - .L_10)
	.align		4
.L_10:
        /*0040*/ 	.word	index@(_Z12scanBlockSumPii)
        /*0044*/ 	.word	0x00000000


	//----- nvinfo : EIATTR_REGCOUNT
	.align		4
.L_11:
        /*0048*/ 	.byte	0x04, 0x2f
        /*004a*/ 	.short	(.L_13 - .L_12)
	.align		4
.L_12:
        /*004c*/ 	.word	index@(_Z9mergeScanPiS_S_S_S_ii)
        /*0050*/ 	.word	0x0000000e


	//----- nvinfo : EIATTR_FRAME_SIZE
	.align		4
.L_13:
        /*0054*/ 	.byte	0x04, 0x11
        /*0056*/ 	.short	(.L_15 - .L_14)
	.align		4
.L_14:
        /*0058*/ 	.word	index@(_Z9mergeScanPiS_S_S_S_ii)
        /*005c*/ 	.word	0x00000000


	//----- nvinfo : EIATTR_REGCOUNT
	.align		4
.L_15:
        /*0060*/ 	.byte	0x04, 0x2f
        /*0062*/ 	.short	(.L_17 - .L_16)
	.align		4
.L_16:
        /*0064*/ 	.word	index@(_Z8copyDataPiS_i)
        /*0068*/ 	.word	0x0000000a


	//----- nvinfo : EIATTR_FRAME_SIZE
	.align		4
.L_17:
        /*006c*/ 	.byte	0x04, 0x11
        /*006e*/ 	.short	(.L_19 - .L_18)
	.align		4
.L_18:
        /*0070*/ 	.word	index@(_Z8copyDataPiS_i)
        /*0074*/ 	.word	0x00000000


	//----- nvinfo : EIATTR_MIN_STACK_SIZE
	.align		4
.L_19:
        /*0078*/ 	.byte	0x04, 0x12
        /*007a*/ 	.short	(.L_21 - .L_20)
	.align		4
.L_20:
        /*007c*/ 	.word	index@(_Z8copyDataPiS_i)
        /*0080*/ 	.word	0x00000000


	//----- nvinfo : EIATTR_MIN_STACK_SIZE
	.align		4
.L_21:
        /*0084*/ 	.byte	0x04, 0x12
        /*0086*/ 	.short	(.L_23 - .L_22)
	.align		4
.L_22:
        /*0088*/ 	.word	index@(_Z9mergeScanPiS_S_S_S_ii)
        /*008c*/ 	.word	0x00000000


	//----- nvinfo : EIATTR_MIN_STACK_SIZE
	.align		4
.L_23:
        /*0090*/ 	.byte	0x04, 0x12
        /*0092*/ 	.short	(.L_25 - .L_24)
	.align		4
.L_24:
        /*0094*/ 	.word	index@(_Z12scanBlockSumPii)
        /*0098*/ 	.word	0x00000000


	//----- nvinfo : EIATTR_MIN_STACK_SIZE
	.align		4
.L_25:
        /*009c*/ 	.byte	0x04, 0x12
        /*009e*/ 	.short	(.L_27 - .L_26)
	.align		4
.L_26:
        /*00a0*/ 	.word	index@(_Z6scanSBPiS_S_S_iiii)
        /*00a4*/ 	.word	0x00000000


	//----- nvinfo : EIATTR_MIN_STACK_SIZE
	.align		4
.L_27:
        /*00a8*/ 	.byte	0x04, 0x12
        /*00aa*/ 	.short	(.L_29 - .L_28)
	.align		4
.L_28:
        /*00ac*/ 	.word	index@(_Z7findMaxPiS_i)
        /*00b0*/ 	.word	0x00000000
.L_29:


//--------------------- .nv.compat                --------------------------
	.section	.nv.compat,"",@"SHT_CUDA_COMPAT_INFO"
	.align	4
        /*0000*/ 	.byte	0x02, 0x09, 0x00, 0x00, 0x02, 0x02, 0x01, 0x00, 0x02, 0x05, 0x05, 0x00, 0x03, 0x07, 0x01, 0x01
        /*0010*/ 	.byte	0x02, 0x03, 0x00, 0x00, 0x02, 0x06, 0x01, 0x00, 0x04, 0x0b, 0x08, 0x00, 0x09, 0x00, 0x00, 0x00
        /*0020*/ 	.byte	0x00, 0x00, 0x00, 0x00


//--------------------- .nv.info._Z8copyDataPiS_i --------------------------
	.section	.nv.info._Z8copyDataPiS_i,"",@"SHT_CUDA_INFO"
	.sectionflags	@""
	.align	4


	//----- nvinfo : EIATTR_CUDA_API_VERSION
	.align		4
        /*0000*/ 	.byte	0x04, 0x37
        /*0002*/ 	.short	(.L_31 - .L_30)
.L_30:
        /*0004*/ 	.word	0x00000082


	//----- nvinfo : EIATTR_KPARAM_INFO
	.align		4
.L_31:
        /*0008*/ 	.byte	0x04, 0x17
        /*000a*/ 	.short	(.L_33 - .L_32)
.L_32:
        /*000c*/ 	.word	0x00000000
        /*0010*/ 	.short	0x0002
        /*0012*/ 	.short	0x0010
        /*0014*/ 	.byte	0x00, 0xf0, 0x11, 0x00


	//----- nvinfo : EIATTR_KPARAM_INFO
	.align		4
.L_33:
        /*0018*/ 	.byte	0x04, 0x17
        /*001a*/ 	.short	(.L_35 - .L_34)
.L_34:
        /*001c*/ 	.word	0x00000000
        /*0020*/ 	.short	0x0001
        /*0022*/ 	.short	0x0008
        /*0024*/ 	.byte	0x00, 0xf5, 0x21, 0x00


	//----- nvinfo : EIATTR_KPARAM_INFO
	.align		4
.L_35:
        /*0028*/ 	.byte	0x04, 0x17
        /*002a*/ 	.short	(.L_37 - .L_36)
.L_36:
        /*002c*/ 	.word	0x00000000
        /*0030*/ 	.short	0x0000
        /*0032*/ 	.short	0x0000
        /*0034*/ 	.byte	0x00, 0xf5, 0x21, 0x00


	//----- nvinfo : EIATTR_SPARSE_MMA_MASK
	.align		4
.L_37:
        /*0038*/ 	.byte	0x03, 0x50
        /*003a*/ 	.short	0x0000


	//----- nvinfo : EIATTR_MAXREG_COUNT
	.align		4
        /*003c*/ 	.byte	0x03, 0x1b
        /*003e*/ 	.short	0x00ff


	//----- nvinfo : EIATTR_MERCURY_ISA_VERSION
	.align		4
        /*0040*/ 	.byte	0x03, 0x5f
        /*0042*/ 	.short	0x0101


	//----- nvinfo : EIATTR_VRC_CTA_INIT_COUNT
	.align		4
        /*0044*/ 	.byte	0x02, 0x4a
	.zero		1
	.zero		1


	//----- nvinfo : EIATTR_EXIT_INSTR_OFFSETS
	.align		4
        /*0048*/ 	.byte	0x04, 0x1c
        /*004a*/ 	.short	(.L_39 - .L_38)


	//   ....[0]....
.L_38:
        /*004c*/ 	.word	0x00000070


	//   ....[1]....
        /*0050*/ 	.word	0x000000f0


	//----- nvinfo : EIATTR_CBANK_PARAM_SIZE
	.align		4
.L_39:
        /*0054*/ 	.byte	0x03, 0x19
        /*0056*/ 	.short	0x0014


	//----- nvinfo : EIATTR_PARAM_CBANK
	.align		4
        /*0058*/ 	.byte	0x04, 0x0a
        /*005a*/ 	.short	(.L_41 - .L_40)
	.align		4
.L_40:
        /*005c*/ 	.word	index@(.nv.constant0._Z8copyDataPiS_i)
        /*0060*/ 	.short	0x0380
        /*0062*/ 	.short	0x0014


	//----- nvinfo : EIATTR_SW_WAR
	.align		4
.L_41:
        /*0064*/ 	.byte	0x04, 0x36
        /*0066*/ 	.short	(.L_43 - .L_42)
.L_42:
        /*0068*/ 	.word	0x00000008
.L_43:


//--------------------- .nv.info._Z9mergeScanPiS_S_S_S_ii --------------------------
	.section	.nv.info._Z9mergeScanPiS_S_S_S_ii,"",@"SHT_CUDA_INFO"
	.sectionflags	@""
	.align	4


	//----- nvinfo : EIATTR_CUDA_API_VERSION
	.align		4
        /*0000*/ 	.byte	0x04, 0x37
        /*0002*/ 	.short	(.L_45 - .L_44)
.L_44:
        /*0004*/ 	.word	0x00000082


	//----- nvinfo : EIATTR_KPARAM_INFO
	.align		4
.L_45:
        /*0008*/ 	.byte	0x04, 0x17
        /*000a*/ 	.short	(.L_47 - .L_46)
.L_46:
        /*000c*/ 	.word	0x00000000
        /*0010*/ 	.short	0x0006
        /*0012*/ 	.short	0x002c
        /*0014*/ 	.byte	0x00, 0xf0, 0x11, 0x00


	//----- nvinfo : EIATTR_KPARAM_INFO
	.align		4
.L_47:
        /*0018*/ 	.byte	0x04, 0x17
        /*001a*/ 	.short	(.L_49 - .L_48)
.L_48:
        /*001c*/ 	.word	0x00000000
        /*0020*/ 	.short	0x0005
        /*0022*/ 	.short	0x0028
        /*0024*/ 	.byte	0x00, 0xf0, 0x11, 0x00


	//----- nvinfo : EIATTR_KPARAM_INFO
	.align		4
.L_49:
        /*0028*/ 	.byte	0x04, 0x17
        /*002a*/ 	.short	(.L_51 - .L_50)
.L_50:
        /*002c*/ 	.word	0x00000000
        /*0030*/ 	.short	0x0004
        /*0032*/ 	.short	0x0020
        /*0034*/ 	.byte	0x00, 0xf5, 0x21, 0x00


	//----- nvinfo : EIATTR_KPARAM_INFO
	.align		4
.L_51:
        /*0038*/ 	.byte	0x04, 0x17
        /*003a*/ 	.short	(.L_53 - .L_52)
.L_52:
        /*003c*/ 	.word	0x00000000
        /*0040*/ 	.short	0x0003
        /*0042*/ 	.short	0x0018
        /*0044*/ 	.byte	0x00, 0xf5, 0x21, 0x00


	//----- nvinfo : EIATTR_KPARAM_INFO
	.align		4
.L_53:
        /*0048*/ 	.byte	0x04, 0x17
        /*004a*/ 	.short	(.L_55 - .L_54)
.L_54:
        /*004c*/ 	.word	0x00000000
        /*0050*/ 	.short	0x0002
        /*0052*/ 	.short	0x0010
        /*0054*/ 	.byte	0x00, 0xf5, 0x21, 0x00


	//----- nvinfo : EIATTR_KPARAM_INFO
	.align		4
.L_55:
        /*0058*/ 	.byte	0x04, 0x17
        /*005a*/ 	.short	(.L_57 - .L_56)
.L_56:
        /*005c*/ 	.word	0x00000000
        /*0060*/ 	.short	0x0001
        /*0062*/ 	.short	0x0008
        /*0064*/ 	.byte	0x00, 0xf5, 0x21, 0x00


	//----- nvinfo : EIATTR_KPARAM_INFO
	.align		4
.L_57:
        /*0068*/ 	.byte	0x04, 0x17
        /*006a*/ 	.short	(.L_59 - .L_58)
.L_58:
        /*006c*/ 	.word	0x00000000
        /*0070*/ 	.short	0x0000
        /*0072*/ 	.short	0x0000
        /*0074*/ 	.byte	0x00, 0xf5, 0x21, 0x00


	//----- nvinfo : EIATTR_SPARSE_MMA_MASK
	.align		4
.L_59:
        /*0078*/ 	.byte	0x03, 0x50
        /*007a*/ 	.short	0x0000


	//----- nvinfo : EIATTR_MAXREG_COUNT
	.align		4
        /*007c*/ 	.byte	0x03, 0x1b
        /*007e*/ 	.short	0x00ff


	//----- nvinfo : EIATTR_MERCURY_ISA_VERSION
	.align		4
        /*0080*/ 	.byte	0x03, 0x5f
        /*0082*/ 	.short	0x0101


	//----- nvinfo : EIATTR_VRC_CTA_INIT_COUNT
	.align		4
        /*0084*/ 	.byte	0x02, 0x4a
	.zero		1
	.zero		1


	//----- nvinfo : EIATTR_EXIT_INSTR_OFFSETS
	.align		4
        /*0088*/ 	.byte	0x04, 0x1c
        /*008a*/ 	.short	(.L_61 - .L_60)


	//   ....[0]....
.L_60:
        /*008c*/ 	.word	0x000000c0


	//   ....[1]....
        /*0090*/ 	.word	0x000001c0


	//----- nvinfo : EIATTR_CBANK_PARAM_SIZE
	.align		4
.L_61:
        /*0094*/ 	.byte	0x03, 0x19
        /*0096*/ 	.short	0x0030


	//----- nvinfo : EIATTR_PARAM_CBANK
	.align		4
        /*0098*/ 	.byte	0x04, 0x0a
        /*009a*/ 	.short	(.L_63 - .L_62)
	.align		4
.L_62:
        /*009c*/ 	.word	index@(.nv.constant0._Z9mergeScanPiS_S_S_S_ii)
        /*00a0*/ 	.short	0x0380
        /*00a2*/ 	.short	0x0030


	//----- nvinfo : EIATTR_SW_WAR
	.align		4
.L_63:
        /*00a4*/ 	.byte	0x04, 0x36
        /*00a6*/ 	.short	(.L_65 - .L_64)
.L_64:
        /*00a8*/ 	.word	0x00000008
.L_65:


//--------------------- .nv.info._Z12scanBlockSumPii --------------------------
	.section	.nv.info._Z12scanBlockSumPii,"",@"SHT_CUDA_INFO"
	.sectionflags	@""
	.align	4


	//----- nvinfo : EIATTR_CUDA_API_VERSION
	.align		4
        /*0000*/ 	.byte	0x04, 0x37
        /*0002*/ 	.short	(.L_67 - .L_66)
.L_66:
        /*0004*/ 	.word	0x00000082


	//----- nvinfo : EIATTR_KPARAM_INFO
	.align		4
.L_67:
        /*0008*/ 	.byte	0x04, 0x17
        /*000a*/ 	.short	(.L_69 - .L_68)
.L_68:
        /*000c*/ 	.word	0x00000000
        /*0010*/ 	.short	0x0001
        /*0012*/ 	.short	0x0008
        /*0014*/ 	.byte	0x00, 0xf0, 0x11, 0x00


	//----- nvinfo : EIATTR_KPARAM_INFO
	.align		4
.L_69:
        /*0018*/ 	.byte	0x04, 0x17
        /*001a*/ 	.short	(.L_71 - .L_70)
.L_70:
        /*001c*/ 	.word	0x00000000
        /*0020*/ 	.short	0x0000
        /*0022*/ 	.short	0x0000
        /*0024*/ 	.byte	0x00, 0xf5, 0x21, 0x00


	//----- nvinfo : EIATTR_SPARSE_MMA_MASK
	.align		4
.L_71:
        /*0028*/ 	.byte	0x03, 0x50
        /*002a*/ 	.short	0x0000


	//----- nvinfo : EIATTR_MAXREG_COUNT
	.align		4
        /*002c*/ 	.byte	0x03, 0x1b
        /*002e*/ 	.short	0x00ff


	//----- nvinfo : EIATTR_NUM_BARRIERS
	.align		4
        /*0030*/ 	.byte	0x02, 0x4c
        /*0032*/ 	.byte	0x01
	.zero		1


	//----- nvinfo : EIATTR_MERCURY_ISA_VERSION
	.align		4
        /*0034*/ 	.byte	0x03, 0x5f
        /*0036*/ 	.short	0x0101


	//----- nvinfo : EIATTR_VRC_CTA_INIT_COUNT
	.align		4
        /*0038*/ 	.byte	0x02, 0x4a
	.zero		1
	.zero		1


	//----- nvinfo : EIATTR_EXIT_INSTR_OFFSETS
	.align		4
        /*003c*/ 	.byte	0x04, 0x1c
        /*003e*/ 	.short	(.L_73 - .L_72)


	//   ....[0]....
.L_72:
        /*0040*/ 	.word	0x00000040


	//   ....[1]....
        /*0044*/ 	.word	0x00000370


	//   ....[2]....
        /*0048*/ 	.word	0x000003a0


	//----- nvinfo : EIATTR_CRS_STACK_SIZE
	.align		4
.L_73:
        /*004c*/ 	.byte	0x04, 0x1e
        /*004e*/ 	.short	(.L_75 - .L_74)
.L_74:
        /*0050*/ 	.word	0x00000000


	//----- nvinfo : EIATTR_CBANK_PARAM_SIZE
	.align		4
.L_75:
        /*0054*/ 	.byte	0x03, 0x19
        /*0056*/ 	.short	0x000c


	//----- nvinfo : EIATTR_PARAM_CBANK
	.align		4
        /*0058*/ 	.byte	0x04, 0x0a
        /*005a*/ 	.short	(.L_77 - .L_76)
	.align		4
.L_76:
        /*005c*/ 	.word	index@(.nv.constant0._Z12scanBlockSumPii)
        /*0060*/ 	.short	0x0380
        /*0062*/ 	.short	0x000c


	//----- nvinfo : EIATTR_SW_WAR
	.align		4
.L_77:
        /*0064*/ 	.byte	0x04, 0x36
        /*0066*/ 	.short	(.L_79 - .L_78)
.L_78:
        /*0068*/ 	.word	0x00000008
.L_79:


//--------------------- .nv.info._Z6scanSBPiS_S_S_iiii --------------------------
	.section	.nv.info._Z6scanSBPiS_S_S_iiii,"",@"SHT_CUDA_INFO"
	.sectionflags	@""
	.align	4


	//----- nvinfo : EIATTR_CUDA_API_VERSION
	.align		4
        /*0000*/ 	.byte	0x04, 0x37
        /*0002*/ 	.short	(.L_81 - .L_80)
.L_80:
        /*0004*/ 	.word	0x00000082


	//----- nvinfo : EIATTR_KPARAM_INFO
	.align		4
.L_81:
        /*0008*/ 	.byte	0x04, 0x17
        /*000a*/ 	.short	(.L_83 - .L_82)
.L_82:
        /*000c*/ 	.word	0x00000000
        /*0010*/ 	.short	0x0007
        /*0012*/ 	.short	0x002c
        /*0014*/ 	.byte	0x00, 0xf0, 0x11, 0x00


	//----- nvinfo : EIATTR_KPARAM_INFO
	.align		4
.L_83:
        /*0018*/ 	.byte	0x04, 0x17
        /*001a*/ 	.short	(.L_85 - .L_84)
.L_84:
        /*001c*/ 	.word	0x00000000
        /*0020*/ 	.short	0x0006
        /*0022*/ 	.short	0x0028
        /*0024*/ 	.byte	0x00, 0xf0, 0x11, 0x00


	//----- nvinfo : EIATTR_KPARAM_INFO
	.align		4
.L_85:
        /*0028*/ 	.byte	0x04, 0x17
        /*002a*/ 	.short	(.L_87 - .L_86)
.L_86:
        /*002c*/ 	.word	0x00000000
        /*0030*/ 	.short	0x0005
        /*0032*/ 	.short	0x0024
        /*0034*/ 	.byte	0x00, 0xf0, 0x11, 0x00


	//----- nvinfo : EIATTR_KPARAM_INFO
	.align		4
.L_87:
        /*0038*/ 	.byte	0x04, 0x17
        /*003a*/ 	.short	(.L_89 - .L_88)
.L_88:
        /*003c*/ 	.word	0x00000000
        /*0040*/ 	.short	0x0004
        /*0042*/ 	.short	0x0020
        /*0044*/ 	.byte	0x00, 0xf0, 0x11, 0x00


	//----- nvinfo : EIATTR_KPARAM_INFO
	.align		4
.L_89:
        /*0048*/ 	.byte	0x04, 0x17
        /*004a*/ 	.short	(.L_91 - .L_90)
.L_90:
        /*004c*/ 	.word	0x00000000
        /*0050*/ 	.short	0x0003
        /*0052*/ 	.short	0x0018
        /*0054*/ 	.byte	0x00, 0xf5, 0x21, 0x00


	//----- nvinfo : EIATTR_KPARAM_INFO
	.align		4
.L_91:
        /*0058*/ 	.byte	0x04, 0x17
        /*005a*/ 	.short	(.L_93 - .L_92)
.L_92:
        /*005c*/ 	.word	0x00000000
        /*0060*/ 	.short	0x0002
        /*0062*/ 	.short	0x0010
        /*0064*/ 	.byte	0x00, 0xf5, 0x21, 0x00


	//----- nvinfo : EIATTR_KPARAM_INFO
	.align		4
.L_93:
        /*0068*/ 	.byte	0x04, 0x17
        /*006a*/ 	.short	(.L_95 - .L_94)
.L_94:
        /*006c*/ 	.word	0x00000000
        /*0070*/ 	.short	0x0001
        /*0072*/ 	.short	0x0008
        /*0074*/ 	.byte	0x00, 0xf5, 0x21, 0x00


	//----- nvinfo : EIATTR_KPARAM_INFO
	.align		4
.L_95:
        /*0078*/ 	.byte	0x04, 0x17
        /*007a*/ 	.short	(.L_97 - .L_96)
.L_96:
        /*007c*/ 	.word	0x00000000
        /*0080*/ 	.short	0x0000
        /*0082*/ 	.short	0x0000
        /*0084*/ 	.byte	0x00, 0xf5, 0x21, 0x00


	//----- nvinfo : EIATTR_SPARSE_MMA_MASK
	.align		4
.L_97:
        /*0088*/ 	.byte	0x03, 0x50
        /*008a*/ 	.short	0x0000


	//----- nvinfo : EIATTR_MAXREG_COUNT
	.align		4
        /*008c*/ 	.byte	0x03, 0x1b
        /*008e*/ 	.short	0x00ff


	//----- nvinfo : EIATTR_NUM_BARRIERS
	.align		4
        /*0090*/ 	.byte	0x02, 0x4c
        /*0092*/ 	.byte	0x01
	.zero		1


	//----- nvinfo : EIATTR_MERCURY_ISA_VERSION
	.align		4
        /*0094*/ 	.byte	0x03, 0x5f
        /*0096*/ 	.short	0x0101


	//----- nvinfo : EIATTR_VRC_CTA_INIT_COUNT
	.align		4
        /*0098*/ 	.byte	0x02, 0x4a
	.zero		1
	.zero		1


	//----- nvinfo : EIATTR_EXIT_INSTR_OFFSETS
	.align		4
        /*009c*/ 	.byte	0x04, 0x1c
        /*009e*/ 	.short	(.L_99 - .L_98)


	//   ....[0]....
.L_98:
        /*00a0*/ 	.word	0x00000640


	//----- nvinfo : EIATTR_CBANK_PARAM_SIZE
	.align		4
.L_99:
        /*00a4*/ 	.byte	0x03, 0x19
        /*00a6*/ 	.short	0x0030


	//----- nvinfo : EIATTR_PARAM_CBANK
	.align		4
        /*00a8*/ 	.byte	0x04, 0x0a
        /*00aa*/ 	.short	(.L_101 - .L_100)
	.align		4
.L_100:
        /*00ac*/ 	.word	index@(.nv.constant0._Z6scanSBPiS_S_S_iiii)
        /*00b0*/ 	.short	0x0380
        /*00b2*/ 	.short	0x0030


	//----- nvinfo : EIATTR_SW_WAR
	.align		4
.L_101:
        /*00b4*/ 	.byte	0x04, 0x36
        /*00b6*/ 	.short	(.L_103 - .L_102)
.L_102:
        /*00b8*/ 	.word	0x00000008
.L_103:


//--------------------- .nv.info._Z7findMaxPiS_i  --------------------------
	.section	.nv.info._Z7findMaxPiS_i,"",@"SHT_CUDA_INFO"
	.sectionflags	@""
	.align	4


	//----- nvinfo : EIATTR_CUDA_API_VERSION
	.align		4
        /*0000*/ 	.byte	0x04, 0x37
        /*0002*/ 	.short	(.L_105 - .L_104)
.L_104:
        /*0004*/ 	.word	0x00000082


	//----- nvinfo : EIATTR_KPARAM_INFO
	.align		4
.L_105:
        /*0008*/ 	.byte	0x04, 0x17
        /*000a*/ 	.short	(.L_107 - .L_106)
.L_106:
        /*000c*/ 	.word	0x00000000
        /*0010*/ 	.short	0x0002
        /*0012*/ 	.short	0x0010
        /*0014*/ 	.byte	0x00, 0xf0, 0x11, 0x00


	//----- nvinfo : EIATTR_KPARAM_INFO
	.align		4
.L_107:
        /*0018*/ 	.byte	0x04, 0x17
        /*001a*/ 	.short	(.L_109 - .L_108)
.L_108:
        /*001c*/ 	.word	0x00000000
        /*0020*/ 	.short	0x0001
        /*0022*/ 	.short	0x0008
        /*0024*/ 	.byte	0x00, 0xf5, 0x21, 0x00


	//----- nvinfo : EIATTR_KPARAM_INFO
	.align		4
.L_109:
        /*0028*/ 	.byte	0x04, 0x17
        /*002a*/ 	.short	(.L_111 - .L_110)
.L_110:
        /*002c*/ 	.word	0x00000000
        /*0030*/ 	.short	0x0000
        /*0032*/ 	.short	0x0000
        /*0034*/ 	.byte	0x00, 0xf5, 0x21, 0x00


	//----- nvinfo : EIATTR_SPARSE_MMA_MASK
	.align		4
.L_111:
        /*0038*/ 	.byte	0x03, 0x50
        /*003a*/ 	.short	0x0000


	//----- nvinfo : EIATTR_MAXREG_COUNT
	.align		4
        /*003c*/ 	.byte	0x03, 0x1b
        /*003e*/ 	.short	0x00ff


	//----- nvinfo : EIATTR_NUM_BARRIERS
	.align		4
        /*0040*/ 	.byte	0x02, 0x4c
        /*0042*/ 	.byte	0x01
	.zero		1


	//----- nvinfo : EIATTR_MERCURY_ISA_VERSION
	.align		4
        /*0044*/ 	.byte	0x03, 0x5f
        /*0046*/ 	.short	0x0101


	//----- nvinfo : EIATTR_VRC_CTA_INIT_COUNT
	.align		4
        /*0048*/ 	.byte	0x02, 0x4a
	.zero		1
	.zero		1


	//----- nvinfo : EIATTR_EXIT_INSTR_OFFSETS
	.align		4
        /*004c*/ 	.byte	0x04, 0x1c
        /*004e*/ 	.short	(.L_113 - .L_112)


	//   ....[0]....
.L_112:
        /*0050*/ 	.word	0x000004c0


	//----- nvinfo : EIATTR_CBANK_PARAM_SIZE
	.align		4
.L_113:
        /*0054*/ 	.byte	0x03, 0x19
        /*0056*/ 	.short	0x0014


	//----- nvinfo : EIATTR_PARAM_CBANK
	.align		4
        /*0058*/ 	.byte	0x04, 0x0a
        /*005a*/ 	.short	(.L_115 - .L_114)
	.align		4
.L_114:
        /*005c*/ 	.word	index@(.nv.constant0._Z7findMaxPiS_i)
        /*0060*/ 	.short	0x0380
        /*0062*/ 	.short	0x0014


	//----- nvinfo : EIATTR_SW_WAR
	.align		4
.L_115:
        /*0064*/ 	.byte	0x04, 0x36
        /*0066*/ 	.short	(.L_117 - .L_116)
.L_116:
        /*0068*/ 	.word	0x00000008
.L_117:


//--------------------- .nv.callgraph             --------------------------
	.section	.nv.callgraph,"",@"SHT_CUDA_CALLGRAPH"
	.align	4
	.sectionentsize	8
	.align		4
        /*0000*/ 	.word	0x00000000
	.align		4
        /*0004*/ 	.word	0xffffffff
	.align		4
        /*0008*/ 	.word	0x00000000
	.align		4
        /*000c*/ 	.word	0xfffffffe
	.align		4
        /*0010*/ 	.word	0x00000000
	.align		4
        /*0014*/ 	.word	0xfffffffd
	.align		4
        /*0018*/ 	.word	0x00000000
	.align		4
        /*001c*/ 	.word	0xfffffffc


//--------------------- .text._Z8copyDataPiS_i    --------------------------
	.section	.text._Z8copyDataPiS_i,"ax",@progbits
	.align	128
        .global         _Z8copyDataPiS_i
        .type           _Z8copyDataPiS_i,@function
        .size           _Z8copyDataPiS_i,(.L_x_11 - _Z8copyDataPiS_i)
        .other          _Z8copyDataPiS_i,@"STO_CUDA_ENTRY STV_DEFAULT"
_Z8copyDataPiS_i:
.text._Z8copyDataPiS_i:
[----:B------:R-:W-:Y:S01]  /*0000*/  LDC R1, c[0x0][0x37c] ;  /* 0x0000df00ff017b82 */ /* 0x000fe20000000800 */
[----:B------:R-:W0:Y:S07]  /*0010*/  S2R R7, SR_TID.X ;  /* 0x0000000000077919 */ /* 0x000e2e0000002100 */
[----:B------:R-:W0:Y:S01]  /*0020*/  S2UR UR4, SR_CTAID.X ;  /* 0x00000000000479c3 */ /* 0x000e220000002500 */
[----:B------:R-:W1:Y:S07]  /*0030*/  LDCU UR5, c[0x0][0x390] ;  /* 0x00007200ff0577ac */ /* 0x000e6e0008000800 */
[----:B------:R-:W0:Y:S02]  /*0040*/  LDC R0, c[0x0][0x360] ;  /* 0x0000d800ff007b82 */ /* 0x000e240000000800 */
[----:B0-----:R-:W-:-:S05]  /*0050*/  IMAD R7, R0, UR4, R7 ;  /* 0x0000000400077c24 */ /* 0x001fca000f8e0207 */
[----:B-1----:R-:W-:-:S13]  /*0060*/  ISETP.GE.AND P0, PT, R7, UR5, PT ;  /* 0x0000000507007c0c */ /* 0x002fda000bf06270 */
[----:B------:R-:W-:Y:S05]  /*0070*/  @P0 EXIT ;  /* 0x000000000000094d */ /* 0x000fea0003800000 */
[----:B------:R-:W0:Y:S01]  /*0080*/  LDC.64 R2, c[0x0][0x388] ;  /* 0x0000e200ff027b82 */ /* 0x000e220000000a00 */
[----:B------:R-:W1:Y:S07]  /*0090*/  LDCU.64 UR4, c[0x0][0x358] ;  /* 0x00006b00ff0477ac */ /* 0x000e6e0008000a00 */
[----:B------:R-:W2:Y:S01]  /*00a0*/  LDC.64 R4, c[0x0][0x380] ;  /* 0x0000e000ff047b82 */ /* 0x000ea20000000a00 */
[----:B0-----:R-:W-:-:S06]  /*00b0*/  IMAD.WIDE R2, R7, 0x4, R2 ;  /* 0x0000000407027825 */ /* 0x001fcc00078e0202 */
[----:B-1----:R-:W3:Y:S01]  /*00c0*/  LDG.E R3, desc[UR4][R2.64] ;  /* 0x0000000402037981 */ /* 0x002ee2000c1e1900 */
[----:B--2---:R-:W-:-:S05]  /*00d0*/  IMAD.WIDE R4, R7, 0x4, R4 ;  /* 0x0000000407047825 */ /* 0x004fca00078e0204 */
[----:B---3--:R-:W-:Y:S01]  /*00e0*/  STG.E desc[UR4][R4.64], R3 ;  /* 0x0000000304007986 */ /* 0x008fe2000c101904 */
[----:B------:R-:W-:Y:S05]  /*00f0*/  EXIT ;  /* 0x000000000000794d */ /* 0x000fea0003800000 */
.L_x_0:
[----:B------:R-:W-:-:S00]  /*0100*/  BRA `(.L_x_0) ;  /* 0xfffffffc00fc7947 */ /* 0x000fc0000383ffff */
[----:B------:R-:W-:-:S00]  /*0110*/  NOP ;  /* 0x0000000000007918 */ /* 0x000fc00000000000 */
        /* <DEDUP_REMOVED lines=14> */
.L_x_11:


//--------------------- .text._Z9mergeScanPiS_S_S_S_ii --------------------------
	.section	.text._Z9mergeScanPiS_S_S_S_ii,"ax",@progbits
	.align	128
        .global         _Z9mergeScanPiS_S_S_S_ii
        .type           _Z9mergeScanPiS_S_S_S_ii,@function
        .size           _Z9mergeScanPiS_S_S_S_ii,(.L_x_12 - _Z9mergeScanPiS_S_S_S_ii)
        .other          _Z9mergeScanPiS_S_S_S_ii,@"STO_CUDA_ENTRY STV_DEFAULT"
_Z9mergeScanPiS_S_S_S_ii:
.text._Z9mergeScanPiS_S_S_S_ii:
[----:B------:R-:W-:Y:S01]  /*0000*/  LDC R1, c[0x0][0x37c] ;  /* 0x0000df00ff017b82 */ /* 0x000fe20000000800 */
[----:B------:R-:W0:Y:S07]  /*0010*/  S2R R9, SR_TID.X ;  /* 0x0000000000097919 */ /* 0x000e2e0000002100 */
[----:B------:R-:W1:Y:S01]  /*0020*/  LDC.64 R2, c[0x0][0x388] ;  /* 0x0000e200ff027b82 */ /* 0x000e620000000a00 */
[----:B------:R-:W0:Y:S01]  /*0030*/  LDCU UR6, c[0x0][0x360] ;  /* 0x00006c00ff0677ac */ /* 0x000e220008000800 */
[----:B------:R-:W0:Y:S01]  /*0040*/  S2R R0, SR_CTAID.X ;  /* 0x0000000000007919 */ /* 0x000e220000002500 */
[----:B------:R-:W2:Y:S01]  /*0050*/  LDCU.64 UR4, c[0x0][0x358] ;  /* 0x00006b00ff0477ac */ /* 0x000ea20008000a00 */
[----:B0-----:R-:W-:Y:S01]  /*0060*/  IMAD R9, R0, UR6, R9 ;  /* 0x0000000600097c24 */ /* 0x001fe2000f8e0209 */
[----:B------:R-:W0:Y:S03]  /*0070*/  LDCU UR6, c[0x0][0x3ac] ;  /* 0x00007580ff0677ac */ /* 0x000e260008000800 */
[----:B-1----:R-:W-:-:S06]  /*0080*/  IMAD.WIDE R2, R9, 0x4, R2 ;  /* 0x0000000409027825 */ /* 0x002fcc00078e0202 */
[----:B--2---:R-:W2:Y:S02]  /*0090*/  LDG.E R2, desc[UR4][R2.64] ;  /* 0x0000000402027981 */ /* 0x004ea4000c1e1900 */
[----:B--2---:R-:W-:-:S04]  /*00a0*/  ISETP.NE.AND P0, PT, R2, RZ, PT ;  /* 0x000000ff0200720c */ /* 0x004fc80003f05270 */
[----:B0-----:R-:W-:-:S13]  /*00b0*/  ISETP.GE.OR P0, PT, R9, UR6, !P0 ;  /* 0x0000000609007c0c */ /* 0x001fda000c706670 */
[----:B------:R-:W-:Y:S05]  /*00c0*/  @P0 EXIT ;  /* 0x000000000000094d */ /* 0x000fea0003800000 */
[----:B------:R-:W0:Y:S01]  /*00d0*/  LDC.64 R6, c[0x0][0x398] ;  /* 0x0000e600ff067b82 */ /* 0x000e220000000a00 */
[----:B------:R-:W1:Y:S07]  /*00e0*/  LDCU UR6, c[0x0][0x3a8] ;  /* 0x00007500ff0677ac */ /* 0x000e6e0008000800 */
[----:B------:R-:W2:Y:S08]  /*00f0*/  LDC.64 R4, c[0x0][0x390] ;  /* 0x0000e400ff047b82 */ /* 0x000eb00000000a00 */
[----:B------:R-:W3:Y:S01]  /*0100*/  LDC.64 R2, c[0x0][0x380] ;  /* 0x0000e000ff027b82 */ /* 0x000ee20000000a00 */
[----:B0-----:R-:W-:-:S06]  /*0110*/  IMAD.WIDE.U32 R6, R0, 0x4, R6 ;  /* 0x0000000400067825 */ /* 0x001fcc00078e0006 */
[----:B------:R-:W1:Y:S01]  /*0120*/  LDG.E R7, desc[UR4][R6.64] ;  /* 0x0000000406077981 */ /* 0x000e62000c1e1900 */
[----:B--2---:R-:W-:-:S06]  /*0130*/  IMAD.WIDE R4, R9, 0x4, R4 ;  /* 0x0000000409047825 */ /* 0x004fcc00078e0204 */
[----:B------:R-:W1:Y:S01]  /*0140*/  LDG.E R4, desc[UR4][R4.64] ;  /* 0x0000000404047981 */ /* 0x000e62000c1e1900 */
[----:B---3--:R-:W-:Y:S02]  /*0150*/  IMAD.WIDE R2, R9, 0x4, R2 ;  /* 0x0000000409027825 */ /* 0x008fe400078e0202 */
[----:B------:R-:W0:Y:S04]  /*0160*/  LDC.64 R8, c[0x0][0x3a0] ;  /* 0x0000e800ff087b82 */ /* 0x000e280000000a00 */
[----:B------:R-:W2:Y:S01]  /*0170*/  LDG.E R3, desc[UR4][R2.64] ;  /* 0x0000000402037981 */ /* 0x000ea2000c1e1900 */
[----:B-1----:R-:W-:-:S04]  /*0180*/  IADD3 R0, PT, PT, R7, UR6, R4 ;  /* 0x0000000607007c10 */ /* 0x002fc8000fffe004 */
[----:B------:R-:W-:-:S05]  /*0190*/  IADD3 R11, PT, PT, R0, -0x1, RZ ;  /* 0xffffffff000b7810 */ /* 0x000fca0007ffe0ff */
[----:B0-----:R-:W-:-:S05]  /*01a0*/  IMAD.WIDE R8, R11, 0x4, R8 ;  /* 0x000000040b087825 */ /* 0x001fca00078e0208 */
[----:B--2---:R-:W-:Y:S01]  /*01b0*/  STG.E desc[UR4][R8.64], R3 ;  /* 0x0000000308007986 */ /* 0x004fe2000c101904 */
[----:B------:R-:W-:Y:S05]  /*01c0*/  EXIT ;  /* 0x000000000000794d */ /* 0x000fea0003800000 */
.L_x_1:
        /* <DEDUP_REMOVED lines=11> */
.L_x_12:


//--------------------- .text._Z12scanBlockSumPii --------------------------
	.section	.text._Z12scanBlockSumPii,"ax",@progbits
	.align	128
        .global         _Z12scanBlockSumPii
        .type           _Z12scanBlockSumPii,@function
        .size           _Z12scanBlockSumPii,(.L_x_13 - _Z12scanBlockSumPii)
        .other          _Z12scanBlockSumPii,@"STO_CUDA_ENTRY STV_DEFAULT"
_Z12scanBlockSumPii:
.text._Z12scanBlockSumPii:
[----:B------:R-:W-:Y:S01]  /*0000*/  LDC R1, c[0x0][0x37c] ;  /* 0x0000df00ff017b82 */ /* 0x000fe20000000800 */
[----:B------:R-:W0:Y:S01]  /*0010*/  S2R R9, SR_TID.X ;  /* 0x0000000000097919 */ /* 0x000e220000002100 */
[----:B------:R-:W0:Y:S02]  /*0020*/  LDCU UR7, c[0x0][0x388] ;  /* 0x00007100ff0777ac */ /* 0x000e240008000800 */
[----:B0-----:R-:W-:-:S13]  /*0030*/  ISETP.GE.AND P0, PT, R9, UR7, PT ;  /* 0x0000000709007c0c */ /* 0x001fda000bf06270 */
[----:B------:R-:W-:Y:S05]  /*0040*/  @P0 EXIT ;  /* 0x000000000000094d */ /* 0x000fea0003800000 */
[----:B------:R-:W0:Y:S01]  /*0050*/  LDC.64 R2, c[0x0][0x380] ;  /* 0x0000e000ff027b82 */ /* 0x000e220000000a00 */
[----:B------:R-:W1:Y:S01]  /*0060*/  LDCU.64 UR8, c[0x0][0x358] ;  /* 0x00006b00ff0877ac */ /* 0x000e620008000a00 */
[----:B0-----:R-:W-:-:S05]  /*0070*/  IMAD.WIDE.U32 R2, R9, 0x4, R2 ;  /* 0x0000000409027825 */ /* 0x001fca00078e0002 */
[----:B-1----:R-:W2:Y:S01]  /*0080*/  LDG.E R0, desc[UR8][R2.64] ;  /* 0x0000000802007981 */ /* 0x002ea2000c1e1900 */
[----:B------:R-:W0:Y:S01]  /*0090*/  S2UR UR5, SR_CgaCtaId ;  /* 0x00000000000579c3 */ /* 0x000e220000008800 */
[----:B------:R-:W-:Y:S01]  /*00a0*/  UMOV UR4, 0x400 ;  /* 0x0000040000047882 */ /* 0x000fe20000000000 */
[----:B------:R-:W-:Y:S02]  /*00b0*/  UISETP.GE.U32.AND UP0, UPT, UR7, 0x2, UPT ;  /* 0x000000020700788c */ /* 0x000fe4000bf06070 */
[----:B0-----:R-:W-:-:S06]  /*00c0*/  ULEA UR6, UR5, UR4, 0x18 ;  /* 0x0000000405067291 */ /* 0x001fcc000f8ec0ff */
[----:B------:R-:W-:-:S05]  /*00d0*/  LEA R5, R9, UR6, 0x2 ;  /* 0x0000000609057c11 */ /* 0x000fca000f8e10ff */
[----:B--2---:R0:W-:Y:S01]  /*00e0*/  STS [R5], R0 ;  /* 0x0000000005007388 */ /* 0x0041e20000000800 */
[----:B------:R-:W-:Y:S06]  /*00f0*/  BAR.SYNC.DEFER_BLOCKING 0x0 ;  /* 0x0000000000007b1d */ /* 0x000fec0000010000 */
[----:B------:R-:W-:Y:S05]  /*0100*/  BRA.U !UP0, `(.L_x_2) ;  /* 0x0000000108907547 */ /* 0x000fea000b800000 */
[----:B------:R-:W-:Y:S01]  /*0110*/  UIADD3 UR4, UPT, UPT, UR4, 0x800, URZ ;  /* 0x0000080004047890 */ /* 0x000fe2000fffe0ff */
[----:B------:R-:W1:Y:S03]  /*0120*/  LDCU UR11, c[0x0][0x388] ;  /* 0x00007100ff0b77ac */ /* 0x000e660008000800 */
[----:B------:R-:W-:Y:S01]  /*0130*/  ULEA UR5, UR5, UR4, 0x18 ;  /* 0x0000000405057291 */ /* 0x000fe2000f8ec0ff */
[----:B------:R-:W-:Y:S02]  /*0140*/  UMOV UR7, 0x1 ;  /* 0x0000000100077882 */ /* 0x000fe40000000000 */
[----:B------:R-:W-:-:S03]  /*0150*/  UMOV UR4, URZ ;  /* 0x000000ff00047c82 */ /* 0x000fc60008000000 */
[----:B0-----:R-:W-:-:S07]  /*0160*/  LEA R0, R9, UR5, 0x2 ;  /* 0x0000000509007c11 */ /* 0x001fce000f8e10ff */
.L_x_6:
[----:B------:R-:W-:Y:S01]  /*0170*/  ULOP3.LUT UR10, UR4, 0x1, URZ, 0xc0, !UPT ;  /* 0x00000001040a7892 */ /* 0x000fe2000f8ec0ff */
[----:B------:R-:W-:Y:S03]  /*0180*/  BSSY.RECONVERGENT B0, `(.L_x_3) ;  /* 0x0000015000007945 */ /* 0x000fe60003800200 */
[----:B------:R-:W-:-:S09]  /*0190*/  UISETP.NE.U32.AND UP0, UPT, UR10, 0x1, UPT ;  /* 0x000000010a00788c */ /* 0x000fd2000bf05070 */
[----:B0-23--:R-:W-:Y:S05]  /*01a0*/  BRA.U !UP0, `(.L_x_4) ;  /* 0x0000000108287547 */ /* 0x00dfea000b800000 */
[----:B------:R-:W0:Y:S01]  /*01b0*/  LDS R7, [R5] ;  /* 0x0000000005077984 */ /* 0x000e220000000800 */
[----:B------:R-:W-:-:S03]  /*01c0*/  ISETP.GE.U32.AND P0, PT, R9, UR7, PT ;  /* 0x0000000709007c0c */ /* 0x000fc6000bf06070 */
[----:B0-----:R2:W-:Y:S10]  /*01d0*/  STS [R0], R7 ;  /* 0x0000000700007388 */ /* 0x0015f40000000800 */
[----:B------:R-:W-:Y:S05]  /*01e0*/  @!P0 BRA `(.L_x_5) ;  /* 0x0000000000388947 */ /* 0x000fea0003800000 */
[----:B------:R-:W-:-:S05]  /*01f0*/  VIADD R4, R9, -UR7 ;  /* 0x8000000709047c36 */ /* 0x000fca0008000000 */
[----:B------:R-:W-:-:S06]  /*0200*/  LEA R4, R4, UR6, 0x2 ;  /* 0x0000000604047c11 */ /* 0x000fcc000f8e10ff */
[----:B------:R-:W2:Y:S02]  /*0210*/  LDS R4, [R4] ;  /* 0x0000000004047984 */ /* 0x000ea40000000800 */
[----:B--2---:R-:W-:-:S05]  /*0220*/  IMAD.IADD R7, R7, 0x1, R4 ;  /* 0x0000000107077824 */ /* 0x004fca00078e0204 */
[----:B------:R3:W-:Y:S01]  /*0230*/  STS [R0], R7 ;  /* 0x0000000700007388 */ /* 0x0007e20000000800 */
[----:B------:R-:W-:Y:S05]  /*0240*/  BRA `(.L_x_5) ;  /* 0x0000000000207947 */ /* 0x000fea0003800000 */
.L_x_4:
[----:B------:R-:W0:Y:S01]  /*0250*/  LDS R7, [R0] ;  /* 0x0000000000077984 */ /* 0x000e220000000800 */
[----:B------:R-:W-:-:S13]  /*0260*/  ISETP.GE.U32.AND P0, PT, R9, UR7, PT ;  /* 0x0000000709007c0c */ /* 0x000fda000bf06070 */
[----:B------:R-:W-:-:S05]  /*0270*/  @P0 VIADD R4, R9, -UR7 ;  /* 0x8000000709040c36 */ /* 0x000fca0008000000 */
[----:B------:R-:W-:Y:S01]  /*0280*/  @P0 LEA R4, R4, UR5, 0x2 ;  /* 0x0000000504040c11 */ /* 0x000fe2000f8e10ff */
[----:B0-----:R-:W-:Y:S05]  /*0290*/  STS [R5], R7 ;  /* 0x0000000705007388 */ /* 0x001fea0000000800 */
[----:B------:R-:W0:Y:S02]  /*02a0*/  @P0 LDS R4, [R4] ;  /* 0x0000000004040984 */ /* 0x000e240000000800 */
[----:B0-----:R-:W-:-:S05]  /*02b0*/  @P0 IMAD.IADD R6, R4, 0x1, R7 ;  /* 0x0000000104060824 */ /* 0x001fca00078e0207 */
[----:B------:R0:W-:Y:S02]  /*02c0*/  @P0 STS [R5], R6 ;  /* 0x0000000605000388 */ /* 0x0001e40000000800 */
.L_x_5:
[----:B-1----:R-:W-:Y:S05]  /*02d0*/  BSYNC.RECONVERGENT B0 ;  /* 0x0000000000007941 */ /* 0x002fea0003800200 */
.L_x_3:
[----:B------:R-:W-:Y:S01]  /*02e0*/  BAR.SYNC.DEFER_BLOCKING 0x0 ;  /* 0x0000000000007b1d */ /* 0x000fe20000010000 */
[----:B------:R-:W-:Y:S02]  /*02f0*/  USHF.L.U32 UR7, UR7, 0x1, URZ ;  /* 0x0000000107077899 */ /* 0x000fe400080006ff */
[----:B------:R-:W-:Y:S02]  /*0300*/  UIADD3 UR4, UPT, UPT, UR4, 0x1, URZ ;  /* 0x0000000104047890 */ /* 0x000fe4000fffe0ff */
[----:B------:R-:W-:-:S09]  /*0310*/  UISETP.GE.AND UP0, UPT, UR7, UR11, UPT ;  /* 0x0000000b0700728c */ /* 0x000fd2000bf06270 */
[----:B------:R-:W-:Y:S05]  /*0320*/  BRA.U !UP0, `(.L_x_6) ;  /* 0xfffffffd08907547 */ /* 0x000fea000b83ffff */
[----:B------:R-:W-:-:S09]  /*0330*/  UISETP.NE.AND UP0, UPT, UR10, URZ, UPT ;  /* 0x000000ff0a00728c */ /* 0x000fd2000bf05270 */
[----:B------:R-:W-:Y:S05]  /*0340*/  BRA.U !UP0, `(.L_x_7) ;  /* 0x00000001080c7547 */ /* 0x000fea000b800000 */
.L_x_2:
[----:B0-----:R-:W0:Y:S04]  /*0350*/  LDS R5, [R5] ;  /* 0x0000000005057984 */ /* 0x001e280000000800 */
[----:B0-----:R-:W-:Y:S01]  /*0360*/  STG.E desc[UR8][R2.64+0x4], R5 ;  /* 0x0000040502007986 */ /* 0x001fe2000c101908 */
[----:B------:R-:W-:Y:S05]  /*0370*/  EXIT ;  /* 0x000000000000794d */ /* 0x000fea0003800000 */
.L_x_7:
[----:B0-----:R-:W0:Y:S04]  /*0380*/  LDS R5, [R0] ;  /* 0x0000000000057984 */ /* 0x001e280000000800 */
[----:B0-----:R-:W-:Y:S01]  /*0390*/  STG.E desc[UR8][R2.64+0x4], R5 ;  /* 0x0000040502007986 */ /* 0x001fe2000c101908 */
[----:B------:R-:W-:Y:S05]  /*03a0*/  EXIT ;  /* 0x000000000000794d */ /* 0x000fea0003800000 */
.L_x_8:
        /* <DEDUP_REMOVED lines=13> */
.L_x_13:


//--------------------- .text._Z6scanSBPiS_S_S_iiii --------------------------
	.section	.text._Z6scanSBPiS_S_S_iiii,"ax",@progbits
	.align	128
        .global         _Z6scanSBPiS_S_S_iiii
        .type           _Z6scanSBPiS_S_S_iiii,@function
        .size           _Z6scanSBPiS_S_S_iiii,(.L_x_14 - _Z6scanSBPiS_S_S_iiii)
        .other          _Z6scanSBPiS_S_S_iiii,@"STO_CUDA_ENTRY STV_DEFAULT"
_Z6scanSBPiS_S_S_iiii:
.text._Z6scanSBPiS_S_S_iiii:
[----:B------:R-:W-:Y:S01]  /*0000*/  LDC R1, c[0x0][0x37c] ;  /* 0x0000df00ff017b82 */ /* 0x000fe20000000800 */
[----:B------:R-:W0:Y:S01]  /*0010*/  S2R R3, SR_TID.X ;  /* 0x0000000000037919 */ /* 0x000e220000002100 */
[----:B------:R-:W0:Y:S06]  /*0020*/  LDCU UR4, c[0x0][0x360] ;  /* 0x00006c00ff0477ac */ /* 0x000e2c0008000800 */
[----:B------:R-:W1:Y:S01]  /*0030*/  LDC.64 R6, c[0x0][0x380] ;  /* 0x0000e000ff067b82 */ /* 0x000e620000000a00 */
[----:B------:R-:W0:Y:S01]  /*0040*/  S2R R0, SR_CTAID.X ;  /* 0x0000000000007919 */ /* 0x000e220000002500 */
[----:B------:R-:W2:Y:S01]  /*0050*/  LDCU UR5, c[0x0][0x3a4] ;  /* 0x00007480ff0577ac */ /* 0x000ea20008000800 */
[----:B------:R-:W3:Y:S05]  /*0060*/  LDCU.64 UR8, c[0x0][0x358] ;  /* 0x00006b00ff0877ac */ /* 0x000eea0008000a00 */
[----:B------:R-:W4:Y:S01]  /*0070*/  LDC.64 R8, c[0x0][0x388] ;  /* 0x0000e200ff087b82 */ /* 0x000f220000000a00 */
[----:B0-----:R-:W-:-:S05]  /*0080*/  IMAD R2, R0, UR4, R3 ;  /* 0x0000000400027c24 */ /* 0x001fca000f8e0203 */
[----:B--2---:R-:W-:-:S13]  /*0090*/  ISETP.GE.AND P0, PT, R2, UR5, PT ;  /* 0x0000000502007c0c */ /* 0x004fda000bf06270 */
[----:B-1----:R-:W-:Y:S01]  /*00a0*/  @!P0 IMAD.WIDE R6, R2, 0x4, R6 ;  /* 0x0000000402068825 */ /* 0x002fe200078e0206 */
[----:B------:R-:W0:Y:S05]  /*00b0*/  @!P0 LDC R5, c[0x0][0x3a0] ;  /* 0x0000e800ff058b82 */ /* 0x000e2a0000000800 */
[----:B---3--:R-:W0:Y:S01]  /*00c0*/  @!P0 LDG.E R6, desc[UR8][R6.64] ;  /* 0x0000000806068981 */ /* 0x008e22000c1e1900 */
[----:B------:R-:W-:Y:S02]  /*00d0*/  UMOV UR4, 0x400 ;  /* 0x0000040000047882 */ /* 0x000fe40000000000 */
[----:B------:R-:W1:Y:S08]  /*00e0*/  S2UR UR5, SR_CgaCtaId ;  /* 0x00000000000579c3 */ /* 0x000e700000008800 */
[----:B------:R-:W2:Y:S01]  /*00f0*/  @!P0 LDC R11, c[0x0][0x3a8] ;  /* 0x0000ea00ff0b8b82 */ /* 0x000ea20000000800 */
[----:B-1----:R-:W-:-:S02]  /*0100*/  ULEA UR6, UR5, UR4, 0x18 ;  /* 0x0000000405067291 */ /* 0x002fc4000f8ec0ff */
[----:B------:R-:W-:-:S04]  /*0110*/  UIADD3 UR4, UPT, UPT, UR4, 0x800, URZ ;  /* 0x0000080004047890 */ /* 0x000fc8000fffe0ff */
[----:B------:R-:W-:Y:S01]  /*0120*/  ULEA UR4, UR5, UR4, 0x18 ;  /* 0x0000000405047291 */ /* 0x000fe2000f8ec0ff */
[----:B0-----:R-:W-:Y:S01]  /*0130*/  @!P0 LOP3.LUT R4, R6, R5, RZ, 0xc0, !PT ;  /* 0x0000000506048212 */ /* 0x001fe200078ec0ff */
[----:B----4-:R-:W-:-:S04]  /*0140*/  @!P0 IMAD.WIDE R6, R2, 0x4, R8 ;  /* 0x0000000402068825 */ /* 0x010fc800078e0208 */
[C---:B------:R-:W-:Y:S02]  /*0150*/  LEA R5, R3.reuse, UR4, 0x2 ;  /* 0x0000000403057c11 */ /* 0x040fe4000f8e10ff */
[----:B--2---:R-:W-:Y:S02]  /*0160*/  @!P0 ISETP.NE.AND P1, PT, R4, R11, PT ;  /* 0x0000000b0400820c */ /* 0x004fe40003f25270 */
[C---:B------:R-:W-:Y:S02]  /*0170*/  LEA R4, R3.reuse, UR6, 0x2 ;  /* 0x0000000603047c11 */ /* 0x040fe4000f8e10ff */
[----:B------:R-:W-:Y:S02]  /*0180*/  @!P0 SEL R11, RZ, 0x1, P1 ;  /* 0x00000001ff0b8807 */ /* 0x000fe40000800000 */
[----:B------:R-:W-:-:S03]  /*0190*/  ISETP.NE.AND P1, PT, R3, RZ, PT ;  /* 0x000000ff0300720c */ /* 0x000fc60003f25270 */
[----:B------:R-:W-:Y:S04]  /*01a0*/  @!P0 STS [R4], R11 ;  /* 0x0000000b04008388 */ /* 0x000fe80000000800 */
[----:B------:R-:W-:Y:S04]  /*01b0*/  @!P0 STG.E desc[UR8][R6.64], R11 ;  /* 0x0000000b06008986 */ /* 0x000fe8000c101908 */
[----:B------:R-:W-:Y:S01]  /*01c0*/  @P0 STS [R4], RZ ;  /* 0x000000ff04000388 */ /* 0x000fe20000000800 */
[----:B------:R-:W-:Y:S06]  /*01d0*/  BAR.SYNC.DEFER_BLOCKING 0x0 ;  /* 0x0000000000007b1d */ /* 0x000fec0000010000 */
[----:B------:R-:W0:Y:S04]  /*01e0*/  LDS R8, [R4] ;  /* 0x0000000004087984 */ /* 0x000e280000000800 */
[----:B0-----:R-:W-:Y:S04]  /*01f0*/  STS [R5], R8 ;  /* 0x0000000805007388 */ /* 0x001fe80000000800 */
[----:B------:R-:W0:Y:S02]  /*0200*/  @P1 LDS R9, [R4+-0x4] ;  /* 0xfffffc0004091984 */ /* 0x000e240000000800 */
[----:B0-----:R-:W-:-:S05]  /*0210*/  @P1 IMAD.IADD R10, R8, 0x1, R9 ;  /* 0x00000001080a1824 */ /* 0x001fca00078e0209 */
[----:B------:R-:W-:Y:S01]  /*0220*/  @P1 STS [R5], R10 ;  /* 0x0000000a05001388 */ /* 0x000fe20000000800 */
[----:B------:R-:W-:Y:S01]  /*0230*/  BAR.SYNC.DEFER_BLOCKING 0x0 ;  /* 0x0000000000007b1d */ /* 0x000fe20000010000 */
[----:B------:R-:W-:-:S05]  /*0240*/  ISETP.GE.U32.AND P1, PT, R3, 0x2, PT ;  /* 0x000000020300780c */ /* 0x000fca0003f26070 */
        /* <DEDUP_REMOVED lines=45> */
[----:B0-----:R-:W-:-:S02]  /*0520*/  @P1 IMAD.IADD R9, R7, 0x1, R10 ;  /* 0x0000000107091824 */ /* 0x001fc400078e020a */
[----:B------:R-:W0:Y:S03]  /*0530*/  @!P0 LDC.64 R6, c[0x0][0x390] ;  /* 0x0000e400ff068b82 */ /* 0x000e260000000a00 */
[----:B------:R1:W-:Y:S05]  /*0540*/  @P1 STS [R4], R9 ;  /* 0x0000000904001388 */ /* 0x0003ea0000000800 */
[----:B------:R-:W-:Y:S01]  /*0550*/  BAR.SYNC.DEFER_BLOCKING 0x0 ;  /* 0x0000000000007b1d */ /* 0x000fe20000010000 */
[----:B------:R-:W-:-:S07]  /*0560*/  ISETP.GE.U32.AND P1, PT, R3, 0x100, PT ;  /* 0x000001000300780c */ /* 0x000fce0003f26070 */
[----:B-1----:R-:W1:Y:S01]  /*0570*/  LDC.64 R8, c[0x0][0x398] ;  /* 0x0000e600ff087b82 */ /* 0x002e620000000a00 */
[----:B------:R-:W2:Y:S04]  /*0580*/  LDS R10, [R4] ;  /* 0x00000000040a7984 */ /* 0x000ea80000000800 */
[----:B--2---:R-:W-:Y:S04]  /*0590*/  STS [R5], R10 ;  /* 0x0000000a05007388 */ /* 0x004fe80000000800 */
[----:B------:R-:W2:Y:S02]  /*05a0*/  @P1 LDS R3, [R4+-0x400] ;  /* 0xfffc000004031984 */ /* 0x000ea40000000800 */
[----:B--2---:R-:W-:-:S02]  /*05b0*/  @P1 IMAD.IADD R12, R10, 0x1, R3 ;  /* 0x000000010a0c1824 */ /* 0x004fc400078e0203 */
[----:B0-----:R-:W-:-:S03]  /*05c0*/  @!P0 IMAD.WIDE R2, R2, 0x4, R6 ;  /* 0x0000000402028825 */ /* 0x001fc600078e0206 */
[----:B------:R-:W-:Y:S01]  /*05d0*/  @P1 STS [R5], R12 ;  /* 0x0000000c05001388 */ /* 0x000fe20000000800 */
[----:B-1----:R-:W-:Y:S01]  /*05e0*/  IMAD.WIDE.U32 R6, R0, 0x4, R8 ;  /* 0x0000000400067825 */ /* 0x002fe200078e0008 */
[----:B------:R-:W-:Y:S06]  /*05f0*/  BAR.SYNC.DEFER_BLOCKING 0x0 ;  /* 0x0000000000007b1d */ /* 0x000fec0000010000 */
[----:B------:R-:W0:Y:S04]  /*0600*/  @!P0 LDS R11, [R5] ;  /* 0x00000000050b8984 */ /* 0x000e280000000800 */
[----:B------:R-:W1:Y:S04]  /*0610*/  LDS R13, [UR6+0xffc] ;  /* 0x000ffc06ff0d7984 */ /* 0x000e680008000800 */
[----:B0-----:R-:W-:Y:S04]  /*0620*/  @!P0 STG.E desc[UR8][R2.64], R11 ;  /* 0x0000000b02008986 */ /* 0x001fe8000c101908 */
[----:B-1----:R-:W-:Y:S01]  /*0630*/  STG.E desc[UR8][R6.64], R13 ;  /* 0x0000000d06007986 */ /* 0x002fe2000c101908 */
[----:B------:R-:W-:Y:S05]  /*0640*/  EXIT ;  /* 0x000000000000794d */ /* 0x000fea0003800000 */
.L_x_9:
        /* <DEDUP_REMOVED lines=11> */
.L_x_14:


//--------------------- .text._Z7findMaxPiS_i     --------------------------
	.section	.text._Z7findMaxPiS_i,"ax",@progbits
	.align	128
        .global         _Z7findMaxPiS_i
        .type           _Z7findMaxPiS_i,@function
        .size           _Z7findMaxPiS_i,(.L_x_15 - _Z7findMaxPiS_i)
        .other          _Z7findMaxPiS_i,@"STO_CUDA_ENTRY STV_DEFAULT"
_Z7findMaxPiS_i:
.text._Z7findMaxPiS_i:
[----:B------:R-:W-:Y:S01]  /*0000*/  LDC R1, c[0x0][0x37c] ;  /* 0x0000df00ff017b82 */ /* 0x000fe20000000800 */
[----:B------:R-:W0:Y:S01]  /*0010*/  S2R R3, SR_TID.X ;  /* 0x0000000000037919 */ /* 0x000e220000002100 */
[----:B------:R-:W0:Y:S01]  /*0020*/  LDCU UR4, c[0x0][0x360] ;  /* 0x00006c00ff0477ac */ /* 0x000e220008000800 */
[----:B------:R-:W0:Y:S01]  /*0030*/  S2R R0, SR_CTAID.X ;  /* 0x0000000000007919 */ /* 0x000e220000002500 */
[----:B------:R-:W1:Y:S01]  /*0040*/  LDCU UR5, c[0x0][0x390] ;  /* 0x00007200ff0577ac */ /* 0x000e620008000800 */
[----:B------:R-:W2:Y:S01]  /*0050*/  LDCU.64 UR6, c[0x0][0x358] ;  /* 0x00006b00ff0677ac */ /* 0x000ea20008000a00 */
[----:B0-----:R-:W-:-:S05]  /*0060*/  IMAD R7, R0, UR4, R3 ;  /* 0x0000000400077c24 */ /* 0x001fca000f8e0203 */
[----:B-1----:R-:W-:-:S13]  /*0070*/  ISETP.GE.AND P0, PT, R7, UR5, PT ;  /* 0x0000000507007c0c */ /* 0x002fda000bf06270 */
[----:B------:R-:W0:Y:S02]  /*0080*/  @!P0 LDC.64 R4, c[0x0][0x380] ;  /* 0x0000e000ff048b82 */ /* 0x000e240000000a00 */
[----:B0-----:R-:W-:-:S06]  /*0090*/  @!P0 IMAD.WIDE R4, R7, 0x4, R4 ;  /* 0x0000000407048825 */ /* 0x001fcc00078e0204 */
[----:B--2---:R-:W2:Y:S01]  /*00a0*/  @!P0 LDG.E R5, desc[UR6][R4.64] ;  /* 0x0000000604058981 */ /* 0x004ea2000c1e1900 */
[----:B------:R-:W0:Y:S01]  /*00b0*/  S2UR UR5, SR_CgaCtaId ;  /* 0x00000000000579c3 */ /* 0x000e220000008800 */
[----:B------:R-:W-:Y:S01]  /*00c0*/  UMOV UR4, 0x400 ;  /* 0x0000040000047882 */ /* 0x000fe20000000000 */
[----:B------:R-:W-:Y:S01]  /*00d0*/  ISETP.GT.U32.AND P1, PT, R3, 0xff, PT ;  /* 0x000000ff0300780c */ /* 0x000fe20003f24070 */
[----:B0-----:R-:W-:-:S06]  /*00e0*/  ULEA UR4, UR5, UR4, 0x18 ;  /* 0x0000000405047291 */ /* 0x001fcc000f8ec0ff */
[----:B------:R-:W-:-:S05]  /*00f0*/  LEA R2, R3, UR4, 0x2 ;  /* 0x0000000403027c11 */ /* 0x000fca000f8e10ff */
[----:B--2---:R-:W-:Y:S04]  /*0100*/  @!P0 STS [R2], R5 ;  /* 0x0000000502008388 */ /* 0x004fe80000000800 */
[----:B------:R-:W-:Y:S01]  /*0110*/  @P0 STS [R2], RZ ;  /* 0x000000ff02000388 */ /* 0x000fe20000000800 */
[----:B------:R-:W-:Y:S01]  /*0120*/  BAR.SYNC.DEFER_BLOCKING 0x0 ;  /* 0x0000000000007b1d */ /* 0x000fe20000010000 */
[----:B------:R-:W-:-:S05]  /*0130*/  ISETP.GT.U32.AND P0, PT, R3, 0x7f, PT ;  /* 0x0000007f0300780c */ /* 0x000fca0003f04070 */
[----:B------:R-:W-:Y:S04]  /*0140*/  @!P1 LDS R6, [R2] ;  /* 0x0000000002069984 */ /* 0x000fe80000000800 */
[----:B------:R-:W0:Y:S02]  /*0150*/  @!P1 LDS R7, [R2+0x400] ;  /* 0x0004000002079984 */ /* 0x000e240000000800 */
[----:B0-----:R-:W-:-:S05]  /*0160*/  @!P1 VIMNMX R7, PT, PT, R6, R7, !PT ;  /* 0x0000000706079248 */ /* 0x001fca0007fe0100 */
[----:B------:R-:W-:Y:S01]  /*0170*/  @!P1 STS [R2], R7 ;  /* 0x0000000702009388 */ /* 0x000fe20000000800 */
        /* <DEDUP_REMOVED lines=37> */
[----:B------:R-:W-:-:S05]  /*03d0*/  ISETP.NE.AND P1, PT, R3, RZ, PT ;  /* 0x000000ff0300720c */ /* 0x000fca0003f25270 */
[----:B------:R-:W-:Y:S04]  /*03e0*/  @!P0 LDS R4, [R2] ;  /* 0x0000000002048984 */ /* 0x000fe80000000800 */
[----:B------:R-:W0:Y:S02]  /*03f0*/  @!P0 LDS R9, [R2+0x8] ;  /* 0x0000080002098984 */ /* 0x000e240000000800 */
[----:B0-----:R-:W-:-:S05]  /*0400*/  @!P0 VIMNMX R9, PT, PT, R4, R9, !PT ;  /* 0x0000000904098248 */ /* 0x001fca0007fe0100 */
[----:B------:R-:W-:Y:S01]  /*0410*/  @!P0 STS [R2], R9 ;  /* 0x0000000902008388 */ /* 0x000fe20000000800 */
[----:B------:R-:W-:Y:S06]  /*0420*/  BAR.SYNC.DEFER_BLOCKING 0x0 ;  /* 0x0000000000007b1d */ /* 0x000fec0000010000 */
[----:B------:R-:W-:Y:S04]  /*0430*/  @!P1 LDS R3, [R2] ;  /* 0x0000000002039984 */ /* 0x000fe80000000800 */
[----:B------:R-:W0:Y:S02]  /*0440*/  @!P1 LDS R4, [UR4+0x4] ;  /* 0x00000404ff049984 */ /* 0x000e240008000800 */
[----:B0-----:R-:W-:-:S02]  /*0450*/  @!P1 VIMNMX R3, PT, PT, R3, R4, !PT ;  /* 0x0000000403039248 */ /* 0x001fc40007fe0100 */
[----:B------:R-:W0:Y:S03]  /*0460*/  LDC.64 R4, c[0x0][0x388] ;  /* 0x0000e200ff047b82 */ /* 0x000e260000000a00 */
[----:B------:R-:W-:Y:S05]  /*0470*/  @!P1 STS [R2], R3 ;  /* 0x0000000302009388 */ /* 0x000fea0000000800 */
[----:B------:R-:W-:Y:S01]  /*0480*/  BAR.SYNC.DEFER_BLOCKING 0x0 ;  /* 0x0000000000007b1d */ /* 0x000fe20000010000 */
[----:B0-----:R-:W-:-:S05]  /*0490*/  IMAD.WIDE.U32 R4, R0, 0x4, R4 ;  /* 0x0000000400047825 */ /* 0x001fca00078e0004 */
[----:B------:R-:W0:Y:S04]  /*04a0*/  LDS R7, [UR4] ;  /* 0x00000004ff077984 */ /* 0x000e280008000800 */
[----:B0-----:R-:W-:Y:S01]  /*04b0*/  STG.E desc[UR6][R4.64], R7 ;  /* 0x0000000704007986 */ /* 0x001fe2000c101906 */
[----:B------:R-:W-:Y:S05]  /*04c0*/  EXIT ;  /* 0x000000000000794d */ /* 0x000fea0003800000 */
.L_x_10:
        /* <DEDUP_REMOVED lines=11> */
.L_x_15:


//--------------------- .nv.shared.reserved.0     --------------------------
	.section	.nv.shared.reserved.0,"aw",@nobits
	.weak		__nv_reservedSMEM_offset_0_alias
	.size		__nv_reservedSMEM_offset_0_alias, 0, 64
	.other		__nv_reservedSMEM_offset_0_alias,@"STO_CUDA_RESERVED_SHARED STV_DEFAULT"
__nv_reservedSMEM_offset_0_alias:
	.zero		0
	.zero		64


//--------------------- .nv.shared._Z12scanBlockSumPii --------------------------
	.section	.nv.shared._Z12scanBlockSumPii,"aw",@nobits
	.sectionflags	@""
	.align	4
.nv.shared._Z12scanBlockSumPii:
	.zero		5120


//--------------------- .nv.shared._Z6scanSBPiS_S_S_iiii --------------------------
	.section	.nv.shared._Z6scanSBPiS_S_S_iiii,"aw",@nobits
	.sectionflags	@""
	.align	4
.nv.shared._Z6scanSBPiS_S_S_iiii:
	.zero		5120


//--------------------- .nv.shared._Z7findMaxPiS_i --------------------------
	.section	.nv.shared._Z7findMaxPiS_i,"aw",@nobits
	.sectionflags	@""
	.align	4
.nv.shared._Z7findMaxPiS_i:
	.zero		3072


//--------------------- .nv.constant0._Z8copyDataPiS_i --------------------------
	.section	.nv.constant0._Z8copyDataPiS_i,"a",@progbits
	.sectionflags	@""
	.align	4
.nv.constant0._Z8copyDataPiS_i:
	.zero		916


//--------------------- .nv.constant0._Z9mergeScanPiS_S_S_S_ii --------------------------
	.section	.nv.constant0._Z9mergeScanPiS_S_S_S_ii,"a",@progbits
	.sectionflags	@""
	.align	4
.nv.constant0._Z9mergeScanPiS_S_S_S_ii:
	.zero		944


//--------------------- .nv.constant0._Z12scanBlockSumPii --------------------------
	.section	.nv.constant0._Z12scanBlockSumPii,"a",@progbits
	.sectionflags	@""
	.align	4
.nv.constant0._Z12scanBlockSumPii:
	.zero		908


//--------------------- .nv.constant0._Z6scanSBPiS_S_S_iiii --------------------------
	.section	.nv.constant0._Z6scanSBPiS_S_S_iiii,"a",@progbits
	.sectionflags	@""
	.align	4
.nv.constant0._Z6scanSBPiS_S_S_iiii:
	.zero		944


//--------------------- .nv.constant0._Z7findMaxPiS_i --------------------------
	.section	.nv.constant0._Z7findMaxPiS_i,"a",@progbits
	.sectionflags	@""
	.align	4
.nv.constant0._Z7findMaxPiS_i:
	.zero		916


//--------------------- SYMBOLS --------------------------

	.type		.nv.reservedSmem.offset0,@object
	.size		.nv.reservedSmem.offset0,0x4
	.type		.nv.reservedSmem.cap,@object
	.size		.nv.reservedSmem.cap,0x4
